	.headerflags	@"EF_CUDA_TEXMODE_UNIFIED EF_CUDA_64BIT_ADDRESS EF_CUDA_ACCELERATORS EF_CUDA_SM90 EF_CUDA_VIRTUAL_SM(EF_CUDA_SM90)"
	.elftype	@"ET_EXEC"


//--------------------- .nv.info                  --------------------------
	.section	.nv.info,"",@"SHT_CUDA_INFO"
	.align	4


	//----- nvinfo : EIATTR_REGCOUNT
	.align		4
        /*0000*/ 	.byte	0x04, 0x2f
        /*0002*/ 	.short	(.L_1 - .L_0)
	.align		4
.L_0:
        /*0004*/ 	.word	index@(triton_poi_fused_copy_zeros_0)
        /*0008*/ 	.word	0x0000000f


	//----- nvinfo : EIATTR_MIN_STACK_SIZE
	.align		4
.L_1:
        /*000c*/ 	.byte	0x04, 0x12
        /*000e*/ 	.short	(.L_3 - .L_2)
	.align		4
.L_2:
        /*0010*/ 	.word	index@(triton_poi_fused_copy_zeros_0)
        /*0014*/ 	.word	0x00000000


	//----- nvinfo : EIATTR_FRAME_SIZE
	.align		4
.L_3:
        /*0018*/ 	.byte	0x04, 0x11
        /*001a*/ 	.short	(.L_5 - .L_4)
	.align		4
.L_4:
        /*001c*/ 	.word	index@(triton_poi_fused_copy_zeros_0)
        /*0020*/ 	.word	0x00000000


	//----- nvinfo : EIATTR_MIN_STACK_SIZE
	.align		4
.L_5:
        /*0024*/ 	.byte	0x04, 0x12
        /*0026*/ 	.short	(.L_7 - .L_6)
	.align		4
.L_6:
        /*0028*/ 	.word	index@(triton_poi_fused_copy_zeros_0)
        /*002c*/ 	.word	0x00000000
.L_7:


//--------------------- .nv.info.triton_poi_fused_copy_zeros_0 --------------------------
	.section	.nv.info.triton_poi_fused_copy_zeros_0,"",@"SHT_CUDA_INFO"
	.sectionflags	@""
	.align	4


	//----- nvinfo : EIATTR_CUDA_API_VERSION
	.align		4
        /*0000*/ 	.byte	0x04, 0x37
        /*0002*/ 	.short	(.L_9 - .L_8)
.L_8:
        /*0004*/ 	.word	0x0000007c


	//----- nvinfo : EIATTR_KPARAM_INFO
	.align		4
.L_9:
        /*0008*/ 	.byte	0x04, 0x17
        /*000a*/ 	.short	(.L_11 - .L_10)
.L_10:
        /*000c*/ 	.word	0x00000000
        /*0010*/ 	.short	0x0003
        /*0012*/ 	.short	0x0018
        /*0014*/ 	.byte	0x00, 0xf0, 0x11, 0x00


	//----- nvinfo : EIATTR_KPARAM_INFO
	.align		4
.L_11:
        /*0018*/ 	.byte	0x04, 0x17
        /*001a*/ 	.short	(.L_13 - .L_12)
.L_12:
        /*001c*/ 	.word	0x00000000
        /*0020*/ 	.short	0x0002
        /*0022*/ 	.short	0x0010
        /*0024*/ 	.byte	0x00, 0xf4, 0x21, 0x00


	//----- nvinfo : EIATTR_KPARAM_INFO
	.align		4
.L_13:
        /*0028*/ 	.byte	0x04, 0x17
        /*002a*/ 	.short	(.L_15 - .L_14)
.L_14:
        /*002c*/ 	.word	0x00000000
        /*0030*/ 	.short	0x0001
        /*0032*/ 	.short	0x0008
        /*0034*/ 	.byte	0x00, 0xf4, 0x21, 0x00


	//----- nvinfo : EIATTR_KPARAM_INFO
	.align		4
.L_15:
        /*0038*/ 	.byte	0x04, 0x17
        /*003a*/ 	.short	(.L_17 - .L_16)
.L_16:
        /*003c*/ 	.word	0x00000000
        /*0040*/ 	.short	0x0000
        /*0042*/ 	.short	0x0000
        /*0044*/ 	.byte	0x00, 0xf4, 0x21, 0x00


	//----- nvinfo : EIATTR_SPARSE_MMA_MASK
	.align		4
.L_17:
        /*0048*/ 	.byte	0x03, 0x50
        /*004a*/ 	.short	0x0000


	//----- nvinfo : EIATTR_MAXREG_COUNT
	.align		4
        /*004c*/ 	.byte	0x03, 0x1b
        /*004e*/ 	.short	0x00ff


	//----- nvinfo : EIATTR_EXIT_INSTR_OFFSETS
	.align		4
        /*0050*/ 	.byte	0x04, 0x1c
        /*0052*/ 	.short	(.L_19 - .L_18)


	//   ....[0]....
.L_18:
        /*0054*/ 	.word	0x00000410


	//   ....[1]....
        /*0058*/ 	.word	0x00000430


	//----- nvinfo : EIATTR_REQNTID
	.align		4
.L_19:
        /*005c*/ 	.byte	0x04, 0x10
        /*005e*/ 	.short	(.L_21 - .L_20)
.L_20:
        /*0060*/ 	.word	0x00000080
        /*0064*/ 	.word	0x00000001
        /*0068*/ 	.word	0x00000001


	//----- nvinfo : EIATTR_CBANK_PARAM_SIZE
	.align		4
.L_21:
        /*006c*/ 	.byte	0x03, 0x19
        /*006e*/ 	.short	0x001c


	//----- nvinfo : EIATTR_PARAM_CBANK
	.align		4
        /*0070*/ 	.byte	0x04, 0x0a
        /*0072*/ 	.short	(.L_23 - .L_22)
	.align		4
.L_22:
        /*0074*/ 	.word	index@(.nv.constant0.triton_poi_fused_copy_zeros_0)
        /*0078*/ 	.short	0x0210
        /*007a*/ 	.short	0x001c


	//----- nvinfo : EIATTR_SW_WAR
	.align		4
.L_23:
        /*007c*/ 	.byte	0x04, 0x36
        /*007e*/ 	.short	(.L_25 - .L_24)
.L_24:
        /*0080*/ 	.word	0x00000008
.L_25:


//--------------------- .nv.callgraph             --------------------------
	.section	.nv.callgraph,"",@"SHT_CUDA_CALLGRAPH"
	.align	4
	.sectionentsize	8
	.align		4
        /*0000*/ 	.word	0x00000000
	.align		4
        /*0004*/ 	.word	0xffffffff
	.align		4
        /*0008*/ 	.word	0x00000000
	.align		4
        /*000c*/ 	.word	0xfffffffe
	.align		4
        /*0010*/ 	.word	0x00000000
	.align		4
        /*0014*/ 	.word	0xfffffffd
	.align		4
        /*0018*/ 	.word	0x00000000
	.align		4
        /*001c*/ 	.word	0xfffffffc


//--------------------- .text.triton_poi_fused_copy_zeros_0 --------------------------
	.section	.text.triton_poi_fused_copy_zeros_0,"ax",@progbits
	.align	128
        .global         triton_poi_fused_copy_zeros_0
        .type           triton_poi_fused_copy_zeros_0,@function
        .size           triton_poi_fused_copy_zeros_0,(.L_x_1 - triton_poi_fused_copy_zeros_0)
        .other          triton_poi_fused_copy_zeros_0,@"STO_CUDA_ENTRY STV_DEFAULT"
triton_poi_fused_copy_zeros_0:
.text.triton_poi_fused_copy_zeros_0:
[----:B------:R-:W0:Y:S02]  /*0000*/  LDC R1, c[0x0][0x28] ;  /* 0x00000a00ff017b82 */ /* 0x000e240000000800 */
[----:B------:R-:W1:Y:S01]  /*0010*/  S2R R0, SR_TID.X ;  /* 0x0000000000007919 */ /* 0x000e620000002100 */
[----:B------:R-:W-:Y:S01]  /*0020*/  ULDC.64 UR4, c[0x0][0x208] ;  /* 0x0000820000047ab9 */ /* 0x000fe20000000a00 */
[----:B------:R-:W2:Y:S01]  /*0030*/  S2R R5, SR_CTAID.X ;  /* 0x0000000000057919 */ /* 0x000ea20000002500 */
[----:B-1----:R-:W-:Y:S01]  /*0040*/  IMAD.SHL.U32 R0, R0, 0x2, RZ ;  /* 0x0000000200007824 */ /* 0x002fe200078e00ff */
[----:B--2---:R-:W-:-:S04]  /*0050*/  SHF.R.S32.HI R9, RZ, 0x17, R5 ;  /* 0x00000017ff097819 */ /* 0x004fc80000011405 */
[----:B------:R-:W-:Y:S02]  /*0060*/  LOP3.LUT R0, R0, 0xfe, RZ, 0xc0, !PT ;  /* 0x000000fe00007812 */ /* 0x000fe400078ec0ff */
[----:B------:R-:W-:-:S03]  /*0070*/  SGXT R9, R9, 0x1 ;  /* 0x000000010909781a */ /* 0x000fc60000000200 */
[----:B------:R-:W-:-:S05]  /*0080*/  IMAD R0, R5, 0x100, R0 ;  /* 0x0000010005007824 */ /* 0x000fca00078e0200 */
[----:B------:R-:W-:Y:S02]  /*0090*/  SHF.R.S32.HI R3, RZ, 0x1f, R0 ;  /* 0x0000001fff037819 */ /* 0x000fe40000011400 */
[-C--:B------:R-:W-:Y:S02]  /*00a0*/  LEA.HI R9, R9, R0.reuse, RZ, 0x7 ;  /* 0x0000000009097211 */ /* 0x080fe400078f38ff */
[----:B------:R-:W-:-:S04]  /*00b0*/  LEA.HI R7, R3, R0, RZ, 0x4 ;  /* 0x0000000003077211 */ /* 0x000fc800078f20ff */
[----:B------:R-:W-:Y:S02]  /*00c0*/  SHF.R.S32.HI R6, RZ, 0x4, R7 ;  /* 0x00000004ff067819 */ /* 0x000fe40000011407 */
[----:B------:R-:W-:Y:S02]  /*00d0*/  LOP3.LUT R7, R7, 0xfffffff0, RZ, 0xc0, !PT ;  /* 0xfffffff007077812 */ /* 0x000fe400078ec0ff */
[----:B------:R-:W-:-:S03]  /*00e0*/  LEA.HI R2, R6, R6, RZ, 0x3 ;  /* 0x0000000606027211 */ /* 0x000fc600078f18ff */
[----:B------:R-:W-:Y:S01]  /*00f0*/  IMAD.IADD R7, R0, 0x1, -R7 ;  /* 0x0000000100077824 */ /* 0x000fe200078e0a07 */
[----:B------:R-:W-:-:S05]  /*0100*/  LOP3.LUT R3, R2, 0xfffffff8, RZ, 0xc0, !PT ;  /* 0xfffffff802037812 */ /* 0x000fca00078ec0ff */
[----:B------:R-:W-:-:S04]  /*0110*/  IMAD.IADD R6, R6, 0x1, -R3 ;  /* 0x0000000106067824 */ /* 0x000fc800078e0a03 */
[C---:B------:R-:W-:Y:S01]  /*0120*/  VIADD R2, R6.reuse, 0xffffffff ;  /* 0xffffffff06027836 */ /* 0x040fe20000000000 */
[----:B------:R-:W-:-:S04]  /*0130*/  LOP3.LUT R12, R6, 0x1, RZ, 0xc0, !PT ;  /* 0x00000001060c7812 */ /* 0x000fc800078ec0ff */
[----:B------:R-:W-:Y:S02]  /*0140*/  LOP3.LUT R3, R2, 0x80, RZ, 0xc0, !PT ;  /* 0x0000008002037812 */ /* 0x000fe400078ec0ff */
[----:B------:R-:W-:Y:S02]  /*0150*/  ISETP.NE.U32.AND P1, PT, R12, 0x1, PT ;  /* 0x000000010c00780c */ /* 0x000fe40003f25070 */
[----:B------:R-:W-:Y:S02]  /*0160*/  LEA.HI R4, R3, R2, RZ, 0x19 ;  /* 0x0000000203047211 */ /* 0x000fe400078fc8ff */
[----:B------:R-:W-:Y:S02]  /*0170*/  ISETP.LT.AND P3, PT, R0, 0x200, P1 ;  /* 0x000002000000780c */ /* 0x000fe40000f61270 */
[C---:B------:R-:W-:Y:S02]  /*0180*/  LOP3.LUT R3, R4.reuse, 0xfffe, RZ, 0xc0, !PT ;  /* 0x0000fffe04037812 */ /* 0x040fe400078ec0ff */
[----:B------:R-:W-:-:S02]  /*0190*/  PRMT R8, R4, 0x8880, RZ ;  /* 0x0000888004087816 */ /* 0x000fc400000000ff */
[----:B------:R-:W1:Y:S01]  /*01a0*/  LDC.64 R4, c[0x0][0x210] ;  /* 0x00008400ff047b82 */ /* 0x000e620000000a00 */
[----:B------:R-:W-:Y:S01]  /*01b0*/  IMAD.MOV R3, RZ, RZ, -R3 ;  /* 0x000000ffff037224 */ /* 0x000fe200078e0a03 */
[----:B------:R-:W-:-:S04]  /*01c0*/  SHF.R.S32.HI R8, RZ, 0x1, R8 ;  /* 0x00000001ff087819 */ /* 0x000fc80000011408 */
[----:B------:R-:W-:-:S05]  /*01d0*/  PRMT R3, R3, 0x7710, RZ ;  /* 0x0000771003037816 */ /* 0x000fca00000000ff */
[----:B------:R-:W-:Y:S01]  /*01e0*/  IMAD.IADD R2, R2, 0x1, R3 ;  /* 0x0000000102027824 */ /* 0x000fe200078e0203 */
[----:B------:R-:W-:-:S04]  /*01f0*/  LOP3.LUT R3, R6, 0x80, RZ, 0xc0, !PT ;  /* 0x0000008006037812 */ /* 0x000fc800078ec0ff */
[----:B------:R-:W-:Y:S02]  /*0200*/  LOP3.LUT P0, RZ, R2, 0xff, RZ, 0xc0, !PT ;  /* 0x000000ff02ff7812 */ /* 0x000fe4000780c0ff */
[----:B------:R-:W-:Y:S02]  /*0210*/  LEA.HI R10, R3, R6, RZ, 0x19 ;  /* 0x00000006030a7211 */ /* 0x000fe400078fc8ff */
[----:B------:R-:W2:Y:S01]  /*0220*/  LDC.64 R2, c[0x0][0x218] ;  /* 0x00008600ff027b82 */ /* 0x000ea20000000a00 */
[----:B------:R-:W-:Y:S02]  /*0230*/  ISETP.LT.AND P2, PT, R6, 0x1, P0 ;  /* 0x000000010600780c */ /* 0x000fe40000741270 */
[----:B------:R-:W-:Y:S02]  /*0240*/  PRMT R11, R10, 0x8880, RZ ;  /* 0x000088800a0b7816 */ /* 0x000fe400000000ff */
[----:B------:R-:W-:Y:S02]  /*0250*/  PRMT R10, R8, 0x9910, RZ ;  /* 0x00009910080a7816 */ /* 0x000fe400000000ff */
[----:B------:R-:W-:-:S02]  /*0260*/  SHF.R.S32.HI R11, RZ, 0x1, R11 ;  /* 0x00000001ff0b7819 */ /* 0x000fc4000001140b */
[----:B------:R-:W-:Y:S01]  /*0270*/  SHF.R.S32.HI R8, RZ, 0x7, R9 ;  /* 0x00000007ff087819 */ /* 0x000fe20000011409 */
[----:B------:R-:W-:Y:S01]  /*0280*/  IMAD.MOV.U32 R9, RZ, RZ, R10 ;  /* 0x000000ffff097224 */ /* 0x000fe200078e000a */
[----:B------:R-:W-:Y:S02]  /*0290*/  PRMT R11, R11, 0x9910, RZ ;  /* 0x000099100b0b7816 */ /* 0x000fe400000000ff */
[----:B------:R-:W-:Y:S01]  /*02a0*/  ISETP.GT.AND P0, PT, R6, RZ, !P0 ;  /* 0x000000ff0600720c */ /* 0x000fe20004704270 */
[----:B------:R-:W-:Y:S02]  /*02b0*/  IMAD R7, R8, 0x40, R7 ;  /* 0x0000004008077824 */ /* 0x000fe400078e0207 */
[----:B------:R-:W-:Y:S02]  /*02c0*/  IMAD.MOV.U32 R8, RZ, RZ, R11 ;  /* 0x000000ffff087224 */ /* 0x000fe400078e000b */
[----:B------:R-:W-:Y:S02]  /*02d0*/  VIADD R10, R9, 0xffffffff ;  /* 0xffffffff090a7836 */ /* 0x000fe40000000000 */
[----:B------:R-:W-:Y:S01]  /*02e0*/  @!P2 IMAD.MOV R10, RZ, RZ, R9 ;  /* 0x000000ffff0aa224 */ /* 0x000fe200078e0209 */
[----:B------:R-:W-:Y:S01]  /*02f0*/  ISETP.LT.AND P2, PT, R0, 0x200, P0 ;  /* 0x000002000000780c */ /* 0x000fe20000741270 */
[----:B------:R-:W-:-:S02]  /*0300*/  IMAD R11, R8, 0x10, R7 ;  /* 0x00000010080b7824 */ /* 0x000fc400078e0207 */
[----:B------:R-:W-:Y:S02]  /*0310*/  IMAD R9, R10, 0x10, R7 ;  /* 0x000000100a097824 */ /* 0x000fe400078e0207 */
[----:B--2---:R-:W-:Y:S01]  /*0320*/  IMAD.WIDE R2, R11, 0x4, R2 ;  /* 0x000000040b027825 */ /* 0x004fe200078e0202 */
[----:B------:R-:W-:-:S03]  /*0330*/  CS2R R10, SRZ ;  /* 0x00000000000a7805 */ /* 0x000fc6000001ff00 */
[----:B-1----:R-:W-:Y:S01]  /*0340*/  IMAD.WIDE R6, R9, 0x4, R4 ;  /* 0x0000000409067825 */ /* 0x002fe200078e0204 */
[----:B------:R-:W-:Y:S01]  /*0350*/  CS2R R8, SRZ ;  /* 0x0000000000087805 */ /* 0x000fe2000001ff00 */
[----:B------:R-:W1:Y:S01]  /*0360*/  LDC.64 R4, c[0x0][0x220] ;  /* 0x00008800ff047b82 */ /* 0x000e620000000a00 */
[----:B------:R-:W2:Y:S04]  /*0370*/  @P3 LDG.E.64 R10, desc[UR4][R2.64] ;  /* 0x00000004020a3981 */ /* 0x000ea8000c1e1b00 */
[----:B------:R-:W3:Y:S01]  /*0380*/  @P2 LDG.E.64 R8, desc[UR4][R6.64] ;  /* 0x0000000406082981 */ /* 0x000ee2000c1e1b00 */
[C---:B------:R-:W-:Y:S01]  /*0390*/  ISETP.GE.AND P4, PT, R0.reuse, 0x200, PT ;  /* 0x000002000000780c */ /* 0x040fe20003f86270 */
[----:B-1----:R-:W-:Y:S01]  /*03a0*/  IMAD.WIDE R4, R0, 0x4, R4 ;  /* 0x0000000400047825 */ /* 0x002fe200078e0204 */
[----:B--2---:R-:W-:-:S02]  /*03b0*/  SEL R10, R10, RZ, P3 ;  /* 0x000000ff0a0a7207 */ /* 0x004fc40001800000 */
[----:B------:R-:W-:Y:S02]  /*03c0*/  SEL R11, R11, RZ, P3 ;  /* 0x000000ff0b0b7207 */ /* 0x000fe40001800000 */
[----:B---3--:R-:W-:Y:S02]  /*03d0*/  SEL R8, R8, RZ, P2 ;  /* 0x000000ff08087207 */ /* 0x008fe40001000000 */
[----:B------:R-:W-:Y:S02]  /*03e0*/  SEL R9, R9, RZ, P2 ;  /* 0x000000ff09097207 */ /* 0x000fe40001000000 */
[----:B------:R-:W-:Y:S02]  /*03f0*/  @!P0 SEL R8, R10, RZ, P1 ;  /* 0x000000ff0a088207 */ /* 0x000fe40000800000 */
[----:B------:R-:W-:Y:S01]  /*0400*/  @!P0 SEL R9, R11, RZ, P1 ;  /* 0x000000ff0b098207 */ /* 0x000fe20000800000 */
[----:B------:R-:W-:Y:S06]  /*0410*/  @P4 EXIT ;  /* 0x000000000000494d */ /* 0x000fec0003800000 */
[----:B------:R-:W-:Y:S01]  /*0420*/  STG.E.64 desc[UR4][R4.64], R8 ;  /* 0x0000000804007986 */ /* 0x000fe2000c101b04 */
[----:B------:R-:W-:Y:S05]  /*0430*/  EXIT ;  /* 0x000000000000794d */ /* 0x000fea0003800000 */
.L_x_0:
[----:B------:R-:W-:-:S00]  /*0440*/  BRA `(.L_x_0) ;  /* 0xfffffffc00fc7947 */ /* 0x000fc0000383ffff */
[----:B------:R-:W-:-:S00]  /*0450*/  NOP ;  /* 0x0000000000007918 */ /* 0x000fc00000000000 */
        /* <DEDUP_REMOVED lines=10> */
.L_x_1:


//--------------------- .nv.constant0.triton_poi_fused_copy_zeros_0 --------------------------
	.section	.nv.constant0.triton_poi_fused_copy_zeros_0,"a",@progbits
	.sectionflags	@""
	.align	4
.nv.constant0.triton_poi_fused_copy_zeros_0:
	.zero		556
